//
// Generated by NVIDIA NVVM Compiler
//
// Compiler Build ID: CL-36424714
// Cuda compilation tools, release 13.0, V13.0.88
// Based on NVVM 20.0.0
//

.version 9.0
.target sm_100
.address_size 64

	// .globl	RandomGPU

.visible .entry RandomGPU(
	.param .u64 .ptr .align 1 RandomGPU_param_0,
	.param .u64 .ptr .align 1 RandomGPU_param_1,
	.param .u32 RandomGPU_param_2,
	.param .u32 RandomGPU_param_3
)
{
	.local .align 4 .b8 	__local_depot0[76];
	.reg .b64 	%SP;
	.reg .b64 	%SPL;
	.reg .pred 	%p<24>;
	.reg .b32 	%r<248>;
	.reg .b32 	%f<22>;
	.reg .b64 	%rd<50>;

	mov.u64 	%SPL, __local_depot0;
	ld.param.u64 	%rd4, [RandomGPU_param_0];
	ld.param.u32 	%r47, [RandomGPU_param_2];
	ld.param.u32 	%r48, [RandomGPU_param_3];
	cvta.to.global.u64 	%rd1, %rd4;
	add.u64 	%rd2, %SPL, 0;
	mov.u32 	%r1, %ntid.x;
	mov.u32 	%r49, %ctaid.x;
	mov.u32 	%r50, %tid.x;
	mad.lo.s32 	%r237, %r1, %r49, %r50;
	setp.gt.s32 	%p1, %r237, 4095;
	setp.lt.s32 	%p2, %r47, 1;
	or.pred  	%p3, %p1, %p2;
	@%p3 bra 	$L__BB0_11;
	and.b32  	%r3, %r47, 3;
	shr.u32 	%r51, %r48, 30;
	xor.b32  	%r52, %r51, %r48;
	mad.lo.s32 	%r4, %r52, 1812433253, 1;
	shr.u32 	%r53, %r4, 30;
	xor.b32  	%r54, %r53, %r4;
	mad.lo.s32 	%r5, %r54, 1812433253, 2;
	shr.u32 	%r55, %r5, 30;
	xor.b32  	%r56, %r55, %r5;
	mad.lo.s32 	%r6, %r56, 1812433253, 3;
	shr.u32 	%r57, %r6, 30;
	xor.b32  	%r58, %r57, %r6;
	mad.lo.s32 	%r7, %r58, 1812433253, 4;
	shr.u32 	%r59, %r7, 30;
	xor.b32  	%r60, %r59, %r7;
	mad.lo.s32 	%r8, %r60, 1812433253, 5;
	shr.u32 	%r61, %r8, 30;
	xor.b32  	%r62, %r61, %r8;
	mad.lo.s32 	%r9, %r62, 1812433253, 6;
	shr.u32 	%r63, %r9, 30;
	xor.b32  	%r64, %r63, %r9;
	mad.lo.s32 	%r10, %r64, 1812433253, 7;
	shr.u32 	%r65, %r10, 30;
	xor.b32  	%r66, %r65, %r10;
	mad.lo.s32 	%r11, %r66, 1812433253, 8;
	shr.u32 	%r67, %r11, 30;
	xor.b32  	%r68, %r67, %r11;
	mad.lo.s32 	%r12, %r68, 1812433253, 9;
	shr.u32 	%r69, %r12, 30;
	xor.b32  	%r70, %r69, %r12;
	mad.lo.s32 	%r13, %r70, 1812433253, 10;
	shr.u32 	%r71, %r13, 30;
	xor.b32  	%r72, %r71, %r13;
	mad.lo.s32 	%r14, %r72, 1812433253, 11;
	shr.u32 	%r73, %r14, 30;
	xor.b32  	%r74, %r73, %r14;
	mad.lo.s32 	%r15, %r74, 1812433253, 12;
	shr.u32 	%r75, %r15, 30;
	xor.b32  	%r76, %r75, %r15;
	mad.lo.s32 	%r16, %r76, 1812433253, 13;
	shr.u32 	%r77, %r16, 30;
	xor.b32  	%r78, %r77, %r16;
	mad.lo.s32 	%r17, %r78, 1812433253, 14;
	shr.u32 	%r79, %r17, 30;
	xor.b32  	%r80, %r79, %r17;
	mad.lo.s32 	%r18, %r80, 1812433253, 15;
	shr.u32 	%r81, %r18, 30;
	xor.b32  	%r82, %r81, %r18;
	mad.lo.s32 	%r19, %r82, 1812433253, 16;
	shr.u32 	%r83, %r19, 30;
	xor.b32  	%r84, %r83, %r19;
	mad.lo.s32 	%r20, %r84, 1812433253, 17;
	and.b32  	%r21, %r47, 2147483644;
	and.b32  	%r22, %r47, 1;
	neg.s32 	%r23, %r21;
	mov.u32 	%r85, %nctaid.x;
	mul.lo.s32 	%r24, %r1, %r85;
$L__BB0_2:
	ld.param.u64 	%rd49, [RandomGPU_param_1];
	setp.lt.u32 	%p4, %r47, 4;
	cvta.to.global.u64 	%rd6, %rd49;
	mul.wide.s32 	%rd7, %r237, 16;
	add.s64 	%rd8, %rd6, %rd7;
	ld.global.u32 	%r26, [%rd8];
	ld.global.u32 	%r27, [%rd8+4];
	ld.global.u32 	%r28, [%rd8+8];
	st.local.u32 	[%rd2], %r48;
	st.local.u32 	[%rd2+4], %r4;
	st.local.u32 	[%rd2+8], %r5;
	st.local.u32 	[%rd2+12], %r6;
	st.local.u32 	[%rd2+16], %r7;
	st.local.u32 	[%rd2+20], %r8;
	st.local.u32 	[%rd2+24], %r9;
	st.local.u32 	[%rd2+28], %r10;
	st.local.u32 	[%rd2+32], %r11;
	st.local.u32 	[%rd2+36], %r12;
	st.local.u32 	[%rd2+40], %r13;
	st.local.u32 	[%rd2+44], %r14;
	st.local.u32 	[%rd2+48], %r15;
	st.local.u32 	[%rd2+52], %r16;
	st.local.u32 	[%rd2+56], %r17;
	st.local.u32 	[%rd2+60], %r18;
	st.local.u32 	[%rd2+64], %r19;
	st.local.u32 	[%rd2+68], %r20;
	shr.u32 	%r87, %r20, 30;
	xor.b32  	%r88, %r87, %r20;
	mad.lo.s32 	%r89, %r88, 1812433253, 18;
	st.local.u32 	[%rd2+72], %r89;
	mov.b32 	%r246, 0;
	mov.u32 	%r242, %r48;
	mov.u32 	%r244, %r246;
	@%p4 bra 	$L__BB0_5;
	mov.b32 	%r244, 0;
	mov.u32 	%r238, %r237;
	mov.u32 	%r239, %r23;
	mov.u32 	%r242, %r48;
$L__BB0_4:
	.pragma "nounroll";
	setp.gt.s32 	%p5, %r244, 17;
	selp.b32 	%r91, -18, 1, %p5;
	add.s32 	%r92, %r91, %r244;
	setp.gt.s32 	%p6, %r244, 9;
	selp.b32 	%r93, -10, 9, %p6;
	add.s32 	%r94, %r93, %r244;
	mul.wide.s32 	%rd9, %r92, 4;
	add.s64 	%rd10, %rd2, %rd9;
	ld.local.u32 	%r95, [%rd10];
	mul.wide.s32 	%rd11, %r94, 4;
	add.s64 	%rd12, %rd2, %rd11;
	ld.local.u32 	%r96, [%rd12];
	and.b32  	%r97, %r95, 1;
	neg.s32 	%r98, %r97;
	shr.u32 	%r99, %r242, 1;
	xor.b32  	%r100, %r96, %r99;
	and.b32  	%r101, %r98, %r26;
	xor.b32  	%r102, %r100, %r101;
	mul.wide.s32 	%rd13, %r244, 4;
	add.s64 	%rd14, %rd2, %rd13;
	st.local.u32 	[%rd14], %r102;
	shr.u32 	%r103, %r102, 12;
	xor.b32  	%r104, %r103, %r102;
	shl.b32 	%r105, %r104, 7;
	and.b32  	%r106, %r105, %r27;
	xor.b32  	%r107, %r106, %r104;
	shl.b32 	%r108, %r107, 15;
	and.b32  	%r109, %r108, %r28;
	xor.b32  	%r110, %r109, %r107;
	shr.u32 	%r111, %r110, 18;
	xor.b32  	%r112, %r111, %r110;
	cvt.rn.f32.u32 	%f1, %r112;
	add.f32 	%f2, %f1, 0f3F800000;
	mul.f32 	%f3, %f2, 0f2F800000;
	mul.wide.s32 	%rd15, %r238, 4;
	add.s64 	%rd16, %rd1, %rd15;
	st.global.f32 	[%rd16], %f3;
	setp.gt.s32 	%p7, %r92, 17;
	selp.b32 	%r113, -18, 1, %p7;
	add.s32 	%r114, %r113, %r92;
	setp.gt.s32 	%p8, %r92, 9;
	mul.wide.s32 	%rd17, %r113, 4;
	add.s64 	%rd18, %rd10, %rd17;
	ld.local.u32 	%r115, [%rd18];
	selp.b64 	%rd19, -40, 36, %p8;
	add.s64 	%rd20, %rd10, %rd19;
	ld.local.u32 	%r116, [%rd20];
	and.b32  	%r117, %r115, 1;
	neg.s32 	%r118, %r117;
	shr.u32 	%r119, %r95, 1;
	xor.b32  	%r120, %r116, %r119;
	and.b32  	%r121, %r118, %r26;
	xor.b32  	%r122, %r120, %r121;
	st.local.u32 	[%rd10], %r122;
	shr.u32 	%r123, %r122, 12;
	xor.b32  	%r124, %r123, %r122;
	shl.b32 	%r125, %r124, 7;
	and.b32  	%r126, %r125, %r27;
	xor.b32  	%r127, %r126, %r124;
	shl.b32 	%r128, %r127, 15;
	and.b32  	%r129, %r128, %r28;
	xor.b32  	%r130, %r129, %r127;
	shr.u32 	%r131, %r130, 18;
	xor.b32  	%r132, %r131, %r130;
	cvt.rn.f32.u32 	%f4, %r132;
	add.f32 	%f5, %f4, 0f3F800000;
	mul.f32 	%f6, %f5, 0f2F800000;
	st.global.f32 	[%rd16+16384], %f6;
	setp.gt.s32 	%p9, %r114, 17;
	selp.b32 	%r133, -18, 1, %p9;
	add.s32 	%r134, %r133, %r114;
	setp.gt.s32 	%p10, %r114, 9;
	mul.wide.s32 	%rd21, %r133, 4;
	add.s64 	%rd22, %rd18, %rd21;
	ld.local.u32 	%r135, [%rd22];
	selp.b64 	%rd23, -40, 36, %p10;
	add.s64 	%rd24, %rd18, %rd23;
	ld.local.u32 	%r136, [%rd24];
	and.b32  	%r137, %r135, 1;
	neg.s32 	%r138, %r137;
	shr.u32 	%r139, %r115, 1;
	xor.b32  	%r140, %r136, %r139;
	and.b32  	%r141, %r138, %r26;
	xor.b32  	%r142, %r140, %r141;
	st.local.u32 	[%rd18], %r142;
	shr.u32 	%r143, %r142, 12;
	xor.b32  	%r144, %r143, %r142;
	shl.b32 	%r145, %r144, 7;
	and.b32  	%r146, %r145, %r27;
	xor.b32  	%r147, %r146, %r144;
	shl.b32 	%r148, %r147, 15;
	and.b32  	%r149, %r148, %r28;
	xor.b32  	%r150, %r149, %r147;
	shr.u32 	%r151, %r150, 18;
	xor.b32  	%r152, %r151, %r150;
	cvt.rn.f32.u32 	%f7, %r152;
	add.f32 	%f8, %f7, 0f3F800000;
	mul.f32 	%f9, %f8, 0f2F800000;
	st.global.f32 	[%rd16+32768], %f9;
	setp.gt.s32 	%p11, %r134, 17;
	selp.b32 	%r153, -18, 1, %p11;
	add.s32 	%r244, %r153, %r134;
	setp.gt.s32 	%p12, %r134, 9;
	mul.wide.s32 	%rd25, %r153, 4;
	add.s64 	%rd26, %rd22, %rd25;
	ld.local.u32 	%r242, [%rd26];
	selp.b64 	%rd27, -40, 36, %p12;
	add.s64 	%rd28, %rd22, %rd27;
	ld.local.u32 	%r154, [%rd28];
	and.b32  	%r155, %r242, 1;
	neg.s32 	%r156, %r155;
	shr.u32 	%r157, %r135, 1;
	xor.b32  	%r158, %r154, %r157;
	and.b32  	%r159, %r156, %r26;
	xor.b32  	%r160, %r158, %r159;
	st.local.u32 	[%rd22], %r160;
	shr.u32 	%r161, %r160, 12;
	xor.b32  	%r162, %r161, %r160;
	shl.b32 	%r163, %r162, 7;
	and.b32  	%r164, %r163, %r27;
	xor.b32  	%r165, %r164, %r162;
	shl.b32 	%r166, %r165, 15;
	and.b32  	%r167, %r166, %r28;
	xor.b32  	%r168, %r167, %r165;
	shr.u32 	%r169, %r168, 18;
	xor.b32  	%r170, %r169, %r168;
	cvt.rn.f32.u32 	%f10, %r170;
	add.f32 	%f11, %f10, 0f3F800000;
	mul.f32 	%f12, %f11, 0f2F800000;
	st.global.f32 	[%rd16+49152], %f12;
	add.s32 	%r239, %r239, 4;
	add.s32 	%r238, %r238, 16384;
	setp.ne.s32 	%p13, %r239, 0;
	mov.u32 	%r246, %r21;
	@%p13 bra 	$L__BB0_4;
$L__BB0_5:
	setp.eq.s32 	%p14, %r3, 0;
	@%p14 bra 	$L__BB0_10;
	setp.eq.s32 	%p15, %r3, 1;
	@%p15 bra 	$L__BB0_8;
	setp.gt.s32 	%p16, %r244, 17;
	selp.b32 	%r171, -18, 1, %p16;
	add.s32 	%r172, %r171, %r244;
	setp.gt.s32 	%p17, %r244, 9;
	selp.b32 	%r173, -10, 9, %p17;
	add.s32 	%r174, %r173, %r244;
	mul.wide.s32 	%rd29, %r172, 4;
	add.s64 	%rd30, %rd2, %rd29;
	ld.local.u32 	%r175, [%rd30];
	mul.wide.s32 	%rd31, %r174, 4;
	add.s64 	%rd32, %rd2, %rd31;
	ld.local.u32 	%r176, [%rd32];
	and.b32  	%r177, %r175, 1;
	neg.s32 	%r178, %r177;
	shr.u32 	%r179, %r242, 1;
	xor.b32  	%r180, %r176, %r179;
	and.b32  	%r181, %r178, %r26;
	xor.b32  	%r182, %r180, %r181;
	mul.wide.s32 	%rd33, %r244, 4;
	add.s64 	%rd34, %rd2, %rd33;
	st.local.u32 	[%rd34], %r182;
	shr.u32 	%r183, %r182, 12;
	xor.b32  	%r184, %r183, %r182;
	shl.b32 	%r185, %r184, 7;
	and.b32  	%r186, %r185, %r27;
	xor.b32  	%r187, %r186, %r184;
	shl.b32 	%r188, %r187, 15;
	and.b32  	%r189, %r188, %r28;
	xor.b32  	%r190, %r189, %r187;
	shr.u32 	%r191, %r190, 18;
	xor.b32  	%r192, %r191, %r190;
	cvt.rn.f32.u32 	%f13, %r192;
	add.f32 	%f14, %f13, 0f3F800000;
	mul.f32 	%f15, %f14, 0f2F800000;
	shl.b32 	%r193, %r246, 12;
	add.s32 	%r194, %r193, %r237;
	mul.wide.s32 	%rd35, %r194, 4;
	add.s64 	%rd36, %rd1, %rd35;
	st.global.f32 	[%rd36], %f15;
	setp.gt.s32 	%p18, %r172, 17;
	selp.b32 	%r195, -18, 1, %p18;
	add.s32 	%r244, %r195, %r172;
	setp.gt.s32 	%p19, %r172, 9;
	mul.wide.s32 	%rd37, %r195, 4;
	add.s64 	%rd38, %rd30, %rd37;
	ld.local.u32 	%r242, [%rd38];
	selp.b64 	%rd39, -40, 36, %p19;
	add.s64 	%rd40, %rd30, %rd39;
	ld.local.u32 	%r196, [%rd40];
	and.b32  	%r197, %r242, 1;
	neg.s32 	%r198, %r197;
	shr.u32 	%r199, %r175, 1;
	xor.b32  	%r200, %r196, %r199;
	and.b32  	%r201, %r198, %r26;
	xor.b32  	%r202, %r200, %r201;
	st.local.u32 	[%rd30], %r202;
	shr.u32 	%r203, %r202, 12;
	xor.b32  	%r204, %r203, %r202;
	shl.b32 	%r205, %r204, 7;
	and.b32  	%r206, %r205, %r27;
	xor.b32  	%r207, %r206, %r204;
	shl.b32 	%r208, %r207, 15;
	and.b32  	%r209, %r208, %r28;
	xor.b32  	%r210, %r209, %r207;
	shr.u32 	%r211, %r210, 18;
	xor.b32  	%r212, %r211, %r210;
	cvt.rn.f32.u32 	%f16, %r212;
	add.f32 	%f17, %f16, 0f3F800000;
	mul.f32 	%f18, %f17, 0f2F800000;
	st.global.f32 	[%rd36+16384], %f18;
	add.s32 	%r246, %r246, 2;
$L__BB0_8:
	setp.eq.s32 	%p20, %r22, 0;
	@%p20 bra 	$L__BB0_10;
	setp.gt.s32 	%p21, %r244, 17;
	selp.b32 	%r213, -18, 1, %p21;
	add.s32 	%r214, %r213, %r244;
	setp.gt.s32 	%p22, %r244, 9;
	selp.b32 	%r215, -10, 9, %p22;
	add.s32 	%r216, %r215, %r244;
	mul.wide.s32 	%rd41, %r214, 4;
	add.s64 	%rd42, %rd2, %rd41;
	ld.local.u32 	%r217, [%rd42];
	mul.wide.s32 	%rd43, %r216, 4;
	add.s64 	%rd44, %rd2, %rd43;
	ld.local.u32 	%r218, [%rd44];
	and.b32  	%r219, %r217, 1;
	neg.s32 	%r220, %r219;
	shr.u32 	%r221, %r242, 1;
	xor.b32  	%r222, %r218, %r221;
	and.b32  	%r223, %r220, %r26;
	xor.b32  	%r224, %r222, %r223;
	mul.wide.s32 	%rd45, %r244, 4;
	add.s64 	%rd46, %rd2, %rd45;
	st.local.u32 	[%rd46], %r224;
	shr.u32 	%r225, %r224, 12;
	xor.b32  	%r226, %r225, %r224;
	shl.b32 	%r227, %r226, 7;
	and.b32  	%r228, %r227, %r27;
	xor.b32  	%r229, %r228, %r226;
	shl.b32 	%r230, %r229, 15;
	and.b32  	%r231, %r230, %r28;
	xor.b32  	%r232, %r231, %r229;
	shr.u32 	%r233, %r232, 18;
	xor.b32  	%r234, %r233, %r232;
	cvt.rn.f32.u32 	%f19, %r234;
	add.f32 	%f20, %f19, 0f3F800000;
	mul.f32 	%f21, %f20, 0f2F800000;
	shl.b32 	%r235, %r246, 12;
	add.s32 	%r236, %r235, %r237;
	mul.wide.s32 	%rd47, %r236, 4;
	add.s64 	%rd48, %rd1, %rd47;
	st.global.f32 	[%rd48], %f21;
$L__BB0_10:
	add.s32 	%r237, %r237, %r24;
	setp.lt.s32 	%p23, %r237, 4096;
	@%p23 bra 	$L__BB0_2;
$L__BB0_11:
	ret;

}


// ===== COMPILED SASS (sm_100) =====

	.target	sm_100

	.elftype	@"ET_EXEC"


//--------------------- .note.nv.tkinfo           --------------------------
	.section	.note.nv.tkinfo,"",@"SHT_NOTE"
	.sectionflags	@"SHF_NOTE_NV_TKINFO"
	.tkinfo
        /*0018*/ 	.word	0x00000002
        /*0030*/ 	.string	""
        /*0030*/ 	.string	"ptxas"
        /*0030*/ 	.string	"Cuda compilation tools, release 13.0, V13.0.88"
        /*0030*/ 	.string	"Build cuda_13.0.r13.0/compiler.36424714_0"
        /*0030*/ 	.string	"-arch sm_100 -m 64 "



//--------------------- .note.nv.cuinfo           --------------------------
	.section	.note.nv.cuinfo,"",@"SHT_NOTE"
	.sectionflags	@"SHF_NOTE_NV_CUINFO"
        /*0018*/ 	.short	0x0002
        /*001a*/ 	.short	0x0064
        /*001c*/ 	.short	0x0082
	.zero		2


//--------------------- .nv.info                  --------------------------
	.section	.nv.info,"",@"SHT_CUDA_INFO"
	.align	4


	//----- nvinfo : EIATTR_REGCOUNT
	.align		4
        /*0000*/ 	.byte	0x04, 0x2f
        /*0002*/ 	.short	(.L_1 - .L_0)
	.align		4
.L_0:
        /*0004*/ 	.word	index@(RandomGPU)
        /*0008*/ 	.word	0x0000001d


	//----- nvinfo : EIATTR_FRAME_SIZE
	.align		4
.L_1:
        /*000c*/ 	.byte	0x04, 0x11
        /*000e*/ 	.short	(.L_3 - .L_2)
	.align		4
.L_2:
        /*0010*/ 	.word	index@(RandomGPU)
        /*0014*/ 	.word	0x00000050


	//----- nvinfo : EIATTR_MIN_STACK_SIZE
	.align		4
.L_3:
        /*0018*/ 	.byte	0x04, 0x12
        /*001a*/ 	.short	(.L_5 - .L_4)
	.align		4
.L_4:
        /*001c*/ 	.word	index@(RandomGPU)
        /*0020*/ 	.word	0x00000050
.L_5:


//--------------------- .nv.compat                --------------------------
	.section	.nv.compat,"",@"SHT_CUDA_COMPAT_INFO"
	.align	4
        /*0000*/ 	.byte	0x02, 0x09, 0x00, 0x00, 0x02, 0x02, 0x01, 0x00, 0x02, 0x05, 0x05, 0x00, 0x03, 0x07, 0x01, 0x01
        /*0010*/ 	.byte	0x02, 0x03, 0x00, 0x00, 0x02, 0x06, 0x01, 0x00, 0x04, 0x0b, 0x08, 0x00, 0x09, 0x00, 0x00, 0x00
        /*0020*/ 	.byte	0x00, 0x00, 0x00, 0x00


//--------------------- .nv.info.RandomGPU        --------------------------
	.section	.nv.info.RandomGPU,"",@"SHT_CUDA_INFO"
	.sectionflags	@""
	.align	4


	//----- nvinfo : EIATTR_CUDA_API_VERSION
	.align		4
        /*0000*/ 	.byte	0x04, 0x37
        /*0002*/ 	.short	(.L_7 - .L_6)
.L_6:
        /*0004*/ 	.word	0x00000082


	//----- nvinfo : EIATTR_KPARAM_INFO
	.align		4
.L_7:
        /*0008*/ 	.byte	0x04, 0x17
        /*000a*/ 	.short	(.L_9 - .L_8)
.L_8:
        /*000c*/ 	.word	0x00000000
        /*0010*/ 	.short	0x0003
        /*0012*/ 	.short	0x0014
        /*0014*/ 	.byte	0x00, 0xf0, 0x11, 0x00


	//----- nvinfo : EIATTR_KPARAM_INFO
	.align		4
.L_9:
        /*0018*/ 	.byte	0x04, 0x17
        /*001a*/ 	.short	(.L_11 - .L_10)
.L_10:
        /*001c*/ 	.word	0x00000000
        /*0020*/ 	.short	0x0002
        /*0022*/ 	.short	0x0010
        /*0024*/ 	.byte	0x00, 0xf0, 0x11, 0x00


	//----- nvinfo : EIATTR_KPARAM_INFO
	.align		4
.L_11:
        /*0028*/ 	.byte	0x04, 0x17
        /*002a*/ 	.short	(.L_13 - .L_12)
.L_12:
        /*002c*/ 	.word	0x00000000
        /*0030*/ 	.short	0x0001
        /*0032*/ 	.short	0x0008
        /*0034*/ 	.byte	0x00, 0xf5, 0x21, 0x00


	//----- nvinfo : EIATTR_KPARAM_INFO
	.align		4
.L_13:
        /*0038*/ 	.byte	0x04, 0x17
        /*003a*/ 	.short	(.L_15 - .L_14)
.L_14:
        /*003c*/ 	.word	0x00000000
        /*0040*/ 	.short	0x0000
        /*0042*/ 	.short	0x0000
        /*0044*/ 	.byte	0x00, 0xf5, 0x21, 0x00


	//----- nvinfo : EIATTR_SPARSE_MMA_MASK
	.align		4
.L_15:
        /*0048*/ 	.byte	0x03, 0x50
        /*004a*/ 	.short	0x0000


	//----- nvinfo : EIATTR_MAXREG_COUNT
	.align		4
        /*004c*/ 	.byte	0x03, 0x1b
        /*004e*/ 	.short	0x00ff


	//----- nvinfo : EIATTR_MERCURY_ISA_VERSION
	.align		4
        /*0050*/ 	.byte	0x03, 0x5f
        /*0052*/ 	.short	0x0101


	//----- nvinfo : EIATTR_VRC_CTA_INIT_COUNT
	.align		4
        /*0054*/ 	.byte	0x02, 0x4a
	.zero		1
	.zero		1


	//----- nvinfo : EIATTR_EXIT_INSTR_OFFSETS
	.align		4
        /*0058*/ 	.byte	0x04, 0x1c
        /*005a*/ 	.short	(.L_17 - .L_16)


	//   ....[0]....
.L_16:
        /*005c*/ 	.word	0x000000a0


	//   ....[1]....
        /*0060*/ 	.word	0x00001570


	//----- nvinfo : EIATTR_CRS_STACK_SIZE
	.align		4
.L_17:
        /*0064*/ 	.byte	0x04, 0x1e
        /*0066*/ 	.short	(.L_19 - .L_18)
.L_18:
        /*0068*/ 	.word	0x00000000


	//----- nvinfo : EIATTR_CBANK_PARAM_SIZE
	.align		4
.L_19:
        /*006c*/ 	.byte	0x03, 0x19
        /*006e*/ 	.short	0x0018


	//----- nvinfo : EIATTR_PARAM_CBANK
	.align		4
        /*0070*/ 	.byte	0x04, 0x0a
        /*0072*/ 	.short	(.L_21 - .L_20)
	.align		4
.L_20:
        /*0074*/ 	.word	index@(.nv.constant0.RandomGPU)
        /*0078*/ 	.short	0x0380
        /*007a*/ 	.short	0x0018


	//----- nvinfo : EIATTR_SW_WAR
	.align		4
.L_21:
        /*007c*/ 	.byte	0x04, 0x36
        /*007e*/ 	.short	(.L_23 - .L_22)
.L_22:
        /*0080*/ 	.word	0x00000008
.L_23:


//--------------------- .nv.callgraph             --------------------------
	.section	.nv.callgraph,"",@"SHT_CUDA_CALLGRAPH"
	.align	4
	.sectionentsize	8
	.align		4
        /*0000*/ 	.word	0x00000000
	.align		4
        /*0004*/ 	.word	0xffffffff
	.align		4
        /*0008*/ 	.word	0x00000000
	.align		4
        /*000c*/ 	.word	0xfffffffe
	.align		4
        /*0010*/ 	.word	0x00000000
	.align		4
        /*0014*/ 	.word	0xfffffffd
	.align		4
        /*0018*/ 	.word	0x00000000
	.align		4
        /*001c*/ 	.word	0xfffffffc


//--------------------- .text.RandomGPU           --------------------------
	.section	.text.RandomGPU,"ax",@progbits
	.align	128
        .global         RandomGPU
        .type           RandomGPU,@function
        .size           RandomGPU,(.L_x_7 - RandomGPU)
        .other          RandomGPU,@"STO_CUDA_ENTRY STV_DEFAULT"
RandomGPU:
.text.RandomGPU:
[----:B------:R-:W0:Y:S01]  /*0000*/  LDC R1, c[0x0][0x37c] ;  /* 0x0000df00ff017b82 */ /* 0x000e220000000800 */
[----:B------:R-:W1:Y:S01]  /*0010*/  S2R R24, SR_CTAID.X ;  /* 0x0000000000187919 */ /* 0x000e620000002500 */
[----:B------:R-:W2:Y:S01]  /*0020*/  LDCU UR11, c[0x0][0x390] ;  /* 0x00007200ff0b77ac */ /* 0x000ea20008000800 */
[----:B0-----:R-:W-:Y:S01]  /*0030*/  VIADD R1, R1, 0xffffffb0 ;  /* 0xffffffb001017836 */ /* 0x001fe20000000000 */
[----:B------:R-:W1:Y:S01]  /*0040*/  S2R R3, SR_TID.X ;  /* 0x0000000000037919 */ /* 0x000e620000002100 */
[----:B------:R-:W1:Y:S01]  /*0050*/  LDCU UR12, c[0x0][0x360] ;  /* 0x00006c00ff0c77ac */ /* 0x000e620008000800 */
[----:B--2---:R-:W-:-:S06]  /*0060*/  UISETP.GE.AND UP0, UPT, UR11, 0x1, UPT ;  /* 0x000000010b00788c */ /* 0x004fcc000bf06270 */
[----:B------:R-:W-:Y:S01]  /*0070*/  PLOP3.LUT P0, PT, PT, PT, UP0, 0x80, 0x8 ;  /* 0x000000000008781c */ /* 0x000fe20003f0f008 */
[----:B-1----:R-:W-:-:S05]  /*0080*/  IMAD R24, R24, UR12, R3 ;  /* 0x0000000c18187c24 */ /* 0x002fca000f8e0203 */
[----:B------:R-:W-:-:S13]  /*0090*/  ISETP.GT.OR P0, PT, R24, 0xfff, !P0 ;  /* 0x00000fff1800780c */ /* 0x000fda0004704670 */
[----:B------:R-:W-:Y:S05]  /*00a0*/  @P0 EXIT ;  /* 0x000000000000094d */ /* 0x000fea0003800000 */
[----:B------:R-:W0:Y:S01]  /*00b0*/  LDCU UR5, c[0x0][0x394] ;  /* 0x00007280ff0577ac */ /* 0x000e220008000800 */
[----:B------:R-:W-:Y:S01]  /*00c0*/  BSSY.RECONVERGENT B0, `(.L_x_0) ;  /* 0x000014a000007945 */ /* 0x000fe20003800200 */
[----:B------:R-:W-:Y:S01]  /*00d0*/  UMOV UR14, 0x6c078965 ;  /* 0x6c078965000e7882 */ /* 0x000fe20000000000 */
[----:B------:R-:W1:Y:S01]  /*00e0*/  LDCU UR13, c[0x0][0x370] ;  /* 0x00006e00ff0d77ac */ /* 0x000e620008000800 */
[----:B------:R-:W-:Y:S01]  /*00f0*/  ULOP3.LUT UR26, UR11, 0x3, URZ, 0xc0, !UPT ;  /* 0x000000030b1a7892 */ /* 0x000fe2000f8ec0ff */
[----:B------:R-:W2:Y:S01]  /*0100*/  LDCU.64 UR20, c[0x0][0x358] ;  /* 0x00006b00ff1477ac */ /* 0x000ea20008000a00 */
[----:B------:R-:W-:Y:S02]  /*0110*/  ULOP3.LUT UR11, UR11, 0x7ffffffc, URZ, 0xc0, !UPT ;  /* 0x7ffffffc0b0b7892 */ /* 0x000fe4000f8ec0ff */
[----:B0-----:R-:W-:-:S04]  /*0120*/  USHF.R.U32.HI UR4, URZ, 0x1e, UR5 ;  /* 0x0000001eff047899 */ /* 0x001fc80008011605 */
[----:B------:R-:W-:Y:S02]  /*0130*/  ULOP3.LUT UR4, UR4, UR5, URZ, 0x3c, !UPT ;  /* 0x0000000504047292 */ /* 0x000fe4000f8e3cff */
[----:B-1----:R-:W-:Y:S02]  /*0140*/  UIMAD UR12, UR12, UR13, URZ ;  /* 0x0000000d0c0c72a4 */ /* 0x002fe4000f8e02ff */
[----:B------:R-:W-:-:S04]  /*0150*/  UIMAD UR4, UR4, UR14, 0x1 ;  /* 0x00000001040474a4 */ /* 0x000fc8000f8e020e */
[----:B------:R-:W-:-:S04]  /*0160*/  USHF.R.U32.HI UR5, URZ, 0x1e, UR4 ;  /* 0x0000001eff057899 */ /* 0x000fc80008011604 */
[----:B------:R-:W-:-:S04]  /*0170*/  ULOP3.LUT UR5, UR5, UR4, URZ, 0x3c, !UPT ;  /* 0x0000000405057292 */ /* 0x000fc8000f8e3cff */
        /* <DEDUP_REMOVED lines=15> */
[----:B--2---:R-:W-:-:S12]  /*0270*/  UIMAD UR10, UR10, UR14, 0x7 ;  /* 0x000000070a0a74a4 */ /* 0x004fd8000f8e020e */
.L_x_5:
[----:B------:R-:W-:Y:S01]  /*0280*/  USHF.R.U32.HI UR13, URZ, 0x1e, UR10 ;  /* 0x0000001eff0d7899 */ /* 0x000fe2000801160a */
[----:B01----:R-:W0:Y:S03]  /*0290*/  LDC.64 R16, c[0x0][0x390] ;  /* 0x0000e400ff107b82 */ /* 0x003e260000000a00 */
[----:B------:R-:W-:-:S03]  /*02a0*/  ULOP3.LUT UR14, UR13, UR10, URZ, 0x3c, !UPT ;  /* 0x0000000a0d0e7292 */ /* 0x000fc6000f8e3cff */
[----:B------:R-:W-:Y:S02]  /*02b0*/  UMOV UR13, 0x6c078965 ;  /* 0x6c078965000d7882 */ /* 0x000fe40000000000 */
[----:B------:R-:W-:Y:S01]  /*02c0*/  UIMAD UR14, UR14, UR13, 0x8 ;  /* 0x000000080e0e74a4 */ /* 0x000fe2000f8e020d */
[----:B------:R-:W1:Y:S03]  /*02d0*/  LDC.64 R2, c[0x0][0x388] ;  /* 0x0000e200ff027b82 */ /* 0x000e660000000a00 */
[----:B------:R-:W-:-:S04]  /*02e0*/  USHF.R.U32.HI UR15, URZ, 0x1e, UR14 ;  /* 0x0000001eff0f7899 */ /* 0x000fc8000801160e */
[----:B------:R-:W-:-:S04]  /*02f0*/  ULOP3.LUT UR15, UR15, UR14, URZ, 0x3c, !UPT ;  /* 0x0000000e0f0f7292 */ /* 0x000fc8000f8e3cff */
[----:B------:R-:W-:-:S04]  /*0300*/  UIMAD UR15, UR15, UR13, 0x9 ;  /* 0x000000090f0f74a4 */ /* 0x000fc8000f8e020d */
[----:B------:R-:W-:-:S04]  /*0310*/  USHF.R.U32.HI UR16, URZ, 0x1e, UR15 ;  /* 0x0000001eff107899 */ /* 0x000fc8000801160f */
[----:B------:R-:W-:-:S04]  /*0320*/  ULOP3.LUT UR16, UR16, UR15, URZ, 0x3c, !UPT ;  /* 0x0000000f10107292 */ /* 0x000fc8000f8e3cff */
[----:B------:R-:W-:Y:S01]  /*0330*/  UIMAD UR16, UR16, UR13, 0xa ;  /* 0x0000000a101074a4 */ /* 0x000fe2000f8e020d */
[----:B------:R-:W-:Y:S02]  /*0340*/  IMAD.U32 R8, RZ, RZ, UR14 ;  /* 0x0000000eff087e24 */ /* 0x000fe4000f8e00ff */
[----:B------:R-:W-:Y:S01]  /*0350*/  IMAD.U32 R4, RZ, RZ, UR7 ;  /* 0x00000007ff047e24 */ /* 0x000fe2000f8e00ff */
[----:B------:R-:W-:Y:S01]  /*0360*/  USHF.R.U32.HI UR17, URZ, 0x1e, UR16 ;  /* 0x0000001eff117899 */ /* 0x000fe20008011610 */
[----:B--2---:R-:W-:Y:S02]  /*0370*/  IMAD.U32 R5, RZ, RZ, UR8 ;  /* 0x00000008ff057e24 */ /* 0x004fe4000f8e00ff */
[----:B------:R-:W-:Y:S01]  /*0380*/  IMAD.U32 R6, RZ, RZ, UR9 ;  /* 0x00000009ff067e24 */ /* 0x000fe2000f8e00ff */
[----:B------:R-:W-:Y:S01]  /*0390*/  ULOP3.LUT UR17, UR17, UR16, URZ, 0x3c, !UPT ;  /* 0x0000001011117292 */ /* 0x000fe2000f8e3cff */
[----:B------:R-:W-:Y:S02]  /*03a0*/  IMAD.U32 R7, RZ, RZ, UR10 ;  /* 0x0000000aff077e24 */ /* 0x000fe4000f8e00ff */
[----:B------:R-:W-:Y:S01]  /*03b0*/  IMAD.U32 R19, RZ, RZ, UR4 ;  /* 0x00000004ff137e24 */ /* 0x000fe2000f8e00ff */
[----:B------:R-:W-:Y:S01]  /*03c0*/  UIMAD UR17, UR17, UR13, 0xb ;  /* 0x0000000b111174a4 */ /* 0x000fe2000f8e020d */
[----:B0-----:R-:W-:Y:S01]  /*03d0*/  IMAD.MOV.U32 R18, RZ, RZ, R17 ;  /* 0x000000ffff127224 */ /* 0x001fe200078e0011 */
[----:B------:R-:W-:Y:S01]  /*03e0*/  ISETP.GE.U32.AND P0, PT, R16, 0x4, PT ;  /* 0x000000041000780c */ /* 0x000fe20003f06070 */
[----:B-1----:R-:W-:Y:S01]  /*03f0*/  IMAD.WIDE R2, R24, 0x10, R2 ;  /* 0x0000001018027825 */ /* 0x002fe200078e0202 */
[----:B------:R-:W-:-:S04]  /*0400*/  USHF.R.U32.HI UR18, URZ, 0x1e, UR17 ;  /* 0x0000001eff127899 */ /* 0x000fc80008011611 */
[----:B------:R-:W-:Y:S01]  /*0410*/  ULOP3.LUT UR18, UR18, UR17, URZ, 0x3c, !UPT ;  /* 0x0000001112127292 */ /* 0x000fe2000f8e3cff */
[----:B------:R-:W-:Y:S01]  /*0420*/  UMOV UR14, 0x6c078965 ;  /* 0x6c078965000e7882 */ /* 0x000fe20000000000 */
[----:B------:R-:W-:Y:S02]  /*0430*/  STL.64 [R1+0x10], R4 ;  /* 0x0000100401007387 */ /* 0x000fe40000100a00 */
[----:B------:R-:W-:Y:S01]  /*0440*/  UIMAD UR18, UR18, UR13, 0xc ;  /* 0x0000000c121274a4 */ /* 0x000fe2000f8e020d */
[----:B------:R-:W-:Y:S01]  /*0450*/  IMAD.U32 R9, RZ, RZ, UR15 ;  /* 0x0000000fff097e24 */ /* 0x000fe2000f8e00ff */
[----:B------:R0:W-:Y:S02]  /*0460*/  STL.64 [R1+0x18], R6 ;  /* 0x0000180601007387 */ /* 0x0001e40000100a00 */
[----:B------:R-:W-:Y:S01]  /*0470*/  USHF.R.U32.HI UR19, URZ, 0x1e, UR18 ;  /* 0x0000001eff137899 */ /* 0x000fe20008011612 */
[----:B------:R-:W-:Y:S02]  /*0480*/  IMAD.U32 R10, RZ, RZ, UR16 ;  /* 0x00000010ff0a7e24 */ /* 0x000fe4000f8e00ff */
[----:B------:R-:W-:Y:S01]  /*0490*/  IMAD.U32 R11, RZ, RZ, UR17 ;  /* 0x00000011ff0b7e24 */ /* 0x000fe2000f8e00ff */
[----:B------:R-:W-:Y:S01]  /*04a0*/  ULOP3.LUT UR19, UR19, UR18, URZ, 0x3c, !UPT ;  /* 0x0000001213137292 */ /* 0x000fe2000f8e3cff */
[----:B------:R-:W-:Y:S03]  /*04b0*/  STL.64 [R1], R18 ;  /* 0x0000001201007387 */ /* 0x000fe60000100a00 */
[----:B------:R-:W-:Y:S01]  /*04c0*/  UIMAD UR19, UR19, UR13, 0xd ;  /* 0x0000000d131374a4 */ /* 0x000fe2000f8e020d */
[----:B-----5:R-:W5:Y:S03]  /*04d0*/  LDG.E R22, desc[UR20][R2.64] ;  /* 0x0000001402167981 */ /* 0x020f66000c1e1900 */
[----:B------:R-:W-:Y:S01]  /*04e0*/  USHF.R.U32.HI UR22, URZ, 0x1e, UR19 ;  /* 0x0000001eff167899 */ /* 0x000fe20008011613 */
[----:B------:R-:W5:Y:S03]  /*04f0*/  LDG.E R21, desc[UR20][R2.64+0x4] ;  /* 0x0000041402157981 */ /* 0x000f66000c1e1900 */
[----:B------:R-:W-:Y:S01]  /*0500*/  ULOP3.LUT UR22, UR22, UR19, URZ, 0x3c, !UPT ;  /* 0x0000001316167292 */ /* 0x000fe2000f8e3cff */
[----:B------:R1:W5:Y:S01]  /*0510*/  LDG.E R20, desc[UR20][R2.64+0x8] ;  /* 0x0000081402147981 */ /* 0x000362000c1e1900 */
[----:B------:R-:W-:-:S02]  /*0520*/  IMAD.U32 R12, RZ, RZ, UR18 ;  /* 0x00000012ff0c7e24 */ /* 0x000fc4000f8e00ff */
[----:B------:R-:W-:Y:S01]  /*0530*/  UIMAD UR22, UR22, UR13, 0xe ;  /* 0x0000000e161674a4 */ /* 0x000fe2000f8e020d */
[----:B------:R-:W-:Y:S01]  /*0540*/  IMAD.U32 R13, RZ, RZ, UR19 ;  /* 0x00000013ff0d7e24 */ /* 0x000fe2000f8e00ff */
[----:B------:R-:W-:Y:S02]  /*0550*/  STL.64 [R1+0x20], R8 ;  /* 0x0000200801007387 */ /* 0x000fe40000100a00 */
[----:B------:R-:W-:Y:S02]  /*0560*/  USHF.R.U32.HI UR23, URZ, 0x1e, UR22 ;  /* 0x0000001eff177899 */ /* 0x000fe40008011616 */
[----:B0-----:R-:W-:Y:S01]  /*0570*/  IMAD.U32 R6, RZ, RZ, UR22 ;  /* 0x00000016ff067e24 */ /* 0x001fe2000f8e00ff */
[----:B------:R-:W-:Y:S01]  /*0580*/  STL.64 [R1+0x28], R10 ;  /* 0x0000280a01007387 */ /* 0x000fe20000100a00 */
[----:B------:R-:W-:Y:S01]  /*0590*/  ULOP3.LUT UR23, UR23, UR22, URZ, 0x3c, !UPT ;  /* 0x0000001617177292 */ /* 0x000fe2000f8e3cff */
[----:B-1----:R-:W-:Y:S02]  /*05a0*/  IMAD.U32 R2, RZ, RZ, UR5 ;  /* 0x00000005ff027e24 */ /* 0x002fe4000f8e00ff */
[----:B------:R-:W-:Y:S01]  /*05b0*/  STL.64 [R1+0x30], R12 ;  /* 0x0000300c01007387 */ /* 0x000fe20000100a00 */
[----:B------:R-:W-:Y:S01]  /*05c0*/  UIMAD UR23, UR23, UR13, 0xf ;  /* 0x0000000f171774a4 */ /* 0x000fe2000f8e020d */
[----:B------:R-:W-:-:S03]  /*05d0*/  IMAD.U32 R3, RZ, RZ, UR6 ;  /* 0x00000006ff037e24 */ /* 0x000fc6000f8e00ff */
[----:B------:R-:W-:Y:S02]  /*05e0*/  USHF.R.U32.HI UR24, URZ, 0x1e, UR23 ;  /* 0x0000001eff187899 */ /* 0x000fe40008011617 */
[----:B------:R-:W-:Y:S01]  /*05f0*/  IMAD.U32 R7, RZ, RZ, UR23 ;  /* 0x00000017ff077e24 */ /* 0x000fe2000f8e00ff */
[----:B------:R0:W-:Y:S01]  /*0600*/  STL.64 [R1+0x8], R2 ;  /* 0x0000080201007387 */ /* 0x0001e20000100a00 */
[----:B------:R-:W-:-:S03]  /*0610*/  ULOP3.LUT UR24, UR24, UR23, URZ, 0x3c, !UPT ;  /* 0x0000001718187292 */ /* 0x000fc6000f8e3cff */
[----:B------:R1:W-:Y:S01]  /*0620*/  STL.64 [R1+0x38], R6 ;  /* 0x0000380601007387 */ /* 0x0003e20000100a00 */
[----:B------:R-:W-:-:S04]  /*0630*/  UIMAD UR24, UR24, UR13, 0x10 ;  /* 0x00000010181874a4 */ /* 0x000fc8000f8e020d */
[----:B------:R-:W-:Y:S02]  /*0640*/  USHF.R.U32.HI UR25, URZ, 0x1e, UR24 ;  /* 0x0000001eff197899 */ /* 0x000fe40008011618 */
[----:B------:R-:W-:Y:S01]  /*0650*/  IMAD.U32 R14, RZ, RZ, UR24 ;  /* 0x00000018ff0e7e24 */ /* 0x000fe2000f8e00ff */
[----:B0-----:R-:W-:Y:S01]  /*0660*/  CS2R R2, SRZ ;  /* 0x0000000000027805 */ /* 0x001fe2000001ff00 */
[----:B------:R-:W-:-:S04]  /*0670*/  ULOP3.LUT UR25, UR25, UR24, URZ, 0x3c, !UPT ;  /* 0x0000001819197292 */ /* 0x000fc8000f8e3cff */
[----:B------:R-:W-:-:S04]  /*0680*/  UIMAD UR25, UR25, UR13, 0x11 ;  /* 0x00000011191974a4 */ /* 0x000fc8000f8e020d */
[----:B------:R-:W-:Y:S02]  /*0690*/  USHF.R.U32.HI UR13, URZ, 0x1e, UR25 ;  /* 0x0000001eff0d7899 */ /* 0x000fe40008011619 */
[----:B------:R-:W-:Y:S02]  /*06a0*/  IMAD.U32 R15, RZ, RZ, UR25 ;  /* 0x00000019ff0f7e24 */ /* 0x000fe4000f8e00ff */
[----:B------:R-:W-:-:S03]  /*06b0*/  ULOP3.LUT UR13, UR13, UR25, URZ, 0x3c, !UPT ;  /* 0x000000190d0d7292 */ /* 0x000fc6000f8e3cff */
[----:B------:R1:W-:Y:S01]  /*06c0*/  STL.64 [R1+0x40], R14 ;  /* 0x0000400e01007387 */ /* 0x0003e20000100a00 */
[----:B------:R-:W-:-:S06]  /*06d0*/  UIMAD UR13, UR13, UR14, 0x12 ;  /* 0x000000120d0d74a4 */ /* 0x000fcc000f8e020e */
[----:B------:R-:W-:-:S05]  /*06e0*/  IMAD.U32 R4, RZ, RZ, UR13 ;  /* 0x0000000dff047e24 */ /* 0x000fca000f8e00ff */
[----:B------:R-:W0:Y:S01]  /*06f0*/  LDCU UR13, c[0x0][0x394] ;  /* 0x00007280ff0d77ac */ /* 0x000e220008000800 */
[----:B------:R1:W-:Y:S01]  /*0700*/  STL [R1+0x48], R4 ;  /* 0x0000480401007387 */ /* 0x0003e20000100800 */
[----:B0-----:R-:W-:Y:S01]  /*0710*/  IMAD.U32 R0, RZ, RZ, UR13 ;  /* 0x0000000dff007e24 */ /* 0x001fe2000f8e00ff */
[----:B-1----:R-:W-:Y:S06]  /*0720*/  @!P0 BRA `(.L_x_1) ;  /* 0x0000000400f08947 */ /* 0x002fec0003800000 */
[----:B------:R-:W0:Y:S01]  /*0730*/  LDC.64 R4, c[0x0][0x380] ;  /* 0x0000e000ff047b82 */ /* 0x000e220000000a00 */
[----:B------:R-:W-:Y:S01]  /*0740*/  UIADD3 UR14, UPT, UPT, -UR11, URZ, URZ ;  /* 0x000000ff0b0e7290 */ /* 0x000fe2000fffe1ff */
[----:B------:R-:W-:Y:S02]  /*0750*/  IMAD.MOV.U32 R2, RZ, RZ, RZ ;  /* 0x000000ffff027224 */ /* 0x000fe400078e00ff */
[----:B------:R-:W-:Y:S02]  /*0760*/  IMAD.MOV.U32 R3, RZ, RZ, R24 ;  /* 0x000000ffff037224 */ /* 0x000fe400078e0018 */
[----:B------:R-:W-:Y:S02]  /*0770*/  IMAD.U32 R0, RZ, RZ, UR13 ;  /* 0x0000000dff007e24 */ /* 0x000fe4000f8e00ff */
[----:B------:R-:W-:-:S07]  /*0780*/  IMAD.U32 R8, RZ, RZ, UR14 ;  /* 0x0000000eff087e24 */ /* 0x000fce000f8e00ff */
.L_x_2:
[C---:B------:R-:W-:Y:S01]  /*0790*/  ISETP.GT.AND P1, PT, R2.reuse, 0x9, PT ;  /* 0x000000090200780c */ /* 0x040fe20003f24270 */
[C---:B-1----:R-:W-:Y:S01]  /*07a0*/  VIADD R6, R2.reuse, 0xfffffff6 ;  /* 0xfffffff602067836 */ /* 0x042fe20000000000 */
[C---:B------:R-:W-:Y:S01]  /*07b0*/  ISETP.GT.AND P0, PT, R2.reuse, 0x11, PT ;  /* 0x000000110200780c */ /* 0x040fe20003f04270 */
[----:B------:R-:W-:-:S10]  /*07c0*/  VIADD R14, R2, 0xffffffee ;  /* 0xffffffee020e7836 */ /* 0x000fd40000000000 */
[C---:B------:R-:W-:Y:S02]  /*07d0*/  @!P1 VIADD R6, R2.reuse, 0x9 ;  /* 0x0000000902069836 */ /* 0x040fe40000000000 */
[----:B------:R-:W-:Y:S02]  /*07e0*/  @!P0 IADD3 R14, PT, PT, R2, 0x1, RZ ;  /* 0x00000001020e8810 */ /* 0x000fe40007ffe0ff */
[----:B------:R-:W-:-:S03]  /*07f0*/  IMAD R6, R6, 0x4, R1 ;  /* 0x0000000406067824 */ /* 0x000fc600078e0201 */
[----:B------:R-:W-:-:S03]  /*0800*/  IMAD R7, R14, 0x4, R1 ;  /* 0x000000040e077824 */ /* 0x000fc600078e0201 */
[----:B------:R-:W2:Y:S04]  /*0810*/  LDL R6, [R6] ;  /* 0x0000000006067983 */ /* 0x000ea80000100800 */
[----:B------:R-:W3:Y:S01]  /*0820*/  LDL R9, [R7] ;  /* 0x0000000007097983 */ /* 0x000ee20000100800 */
[----:B------:R-:W-:Y:S01]  /*0830*/  SHF.R.U32.HI R11, RZ, 0x1, R0 ;  /* 0x00000001ff0b7819 */ /* 0x000fe20000011600 */
[----:B------:R-:W-:Y:S01]  /*0840*/  IMAD.MOV.U32 R10, RZ, RZ, -0x12 ;  /* 0xffffffeeff0a7424 */ /* 0x000fe200078e00ff */
[C---:B------:R-:W-:Y:S01]  /*0850*/  ISETP.GT.AND P0, PT, R14.reuse, 0x11, PT ;  /* 0x000000110e00780c */ /* 0x040fe20003f04270 */
[----:B------:R-:W-:Y:S01]  /*0860*/  IMAD.MOV.U32 R0, RZ, RZ, -0x28 ;  /* 0xffffffd8ff007424 */ /* 0x000fe200078e00ff */
[----:B------:R-:W-:Y:S02]  /*0870*/  ISETP.GT.AND P1, PT, R14, 0x9, PT ;  /* 0x000000090e00780c */ /* 0x000fe40003f24270 */
[----:B------:R-:W-:-:S02]  /*0880*/  SEL R15, R10, 0x1, P0 ;  /* 0x000000010a0f7807 */ /* 0x000fc40000000000 */
[----:B------:R-:W-:-:S05]  /*0890*/  SEL R12, R0, 0x24, P1 ;  /* 0x00000024000c7807 */ /* 0x000fca0000800000 */
[----:B------:R-:W-:Y:S01]  /*08a0*/  IMAD.IADD R19, R7, 0x1, R12 ;  /* 0x0000000107137824 */ /* 0x000fe200078e020c */
[----:B--2---:R-:W-:Y:S02]  /*08b0*/  LOP3.LUT R13, R6, R11, RZ, 0x3c, !PT ;  /* 0x0000000b060d7212 */ /* 0x004fe400078e3cff */
[----:B---3--:R-:W-:-:S05]  /*08c0*/  LOP3.LUT R11, R9, 0x1, RZ, 0xc0, !PT ;  /* 0x00000001090b7812 */ /* 0x008fca00078ec0ff */
[----:B------:R-:W-:-:S05]  /*08d0*/  IMAD.MOV R11, RZ, RZ, -R11 ;  /* 0x000000ffff0b7224 */ /* 0x000fca00078e0a0b */
[----:B-----5:R-:W-:Y:S01]  /*08e0*/  LOP3.LUT R6, R13, R11, R22, 0x78, !PT ;  /* 0x0000000b0d067212 */ /* 0x020fe200078e7816 */
[----:B------:R-:W-:Y:S02]  /*08f0*/  IMAD R13, R2, 0x4, R1 ;  /* 0x00000004020d7824 */ /* 0x000fe400078e0201 */
[----:B------:R-:W-:-:S03]  /*0900*/  IMAD R11, R15, 0x4, R7 ;  /* 0x000000040f0b7824 */ /* 0x000fc600078e0207 */
[----:B------:R1:W-:Y:S04]  /*0910*/  STL [R13], R6 ;  /* 0x000000060d007387 */ /* 0x0003e80000100800 */
[----:B------:R-:W2:Y:S04]  /*0920*/  LDL R12, [R11] ;  /* 0x000000000b0c7983 */ /* 0x000ea80000100800 */
[----:B------:R3:W4:Y:S01]  /*0930*/  LDL R17, [R19] ;  /* 0x0000000013117983 */ /* 0x0007220000100800 */
[----:B------:R-:W-:Y:S01]  /*0940*/  IMAD.IADD R2, R15, 0x1, R14 ;  /* 0x000000010f027824 */ /* 0x000fe200078e020e */
[----:B------:R-:W-:-:S04]  /*0950*/  SHF.R.U32.HI R14, RZ, 0x1, R9 ;  /* 0x00000001ff0e7819 */ /* 0x000fc80000011609 */
[C---:B------:R-:W-:Y:S02]  /*0960*/  ISETP.GT.AND P0, PT, R2.reuse, 0x11, PT ;  /* 0x000000110200780c */ /* 0x040fe40003f04270 */
[----:B------:R-:W-:Y:S02]  /*0970*/  ISETP.GT.AND P1, PT, R2, 0x9, PT ;  /* 0x000000090200780c */ /* 0x000fe40003f24270 */
[----:B------:R-:W-:Y:S02]  /*0980*/  SEL R15, R10, 0x1, P0 ;  /* 0x000000010a0f7807 */ /* 0x000fe40000000000 */
[----:B------:R-:W-:-:S05]  /*0990*/  SEL R18, R0, 0x24, P1 ;  /* 0x0000002400127807 */ /* 0x000fca0000800000 */
[----:B---3--:R-:W-:Y:S01]  /*09a0*/  IMAD.IADD R19, R11, 0x1, R18 ;  /* 0x000000010b137824 */ /* 0x008fe200078e0212 */
[----:B--2---:R-:W-:Y:S02]  /*09b0*/  LOP3.LUT R9, R12, 0x1, RZ, 0xc0, !PT ;  /* 0x000000010c097812 */ /* 0x004fe400078ec0ff */
[----:B----4-:R-:W-:-:S03]  /*09c0*/  LOP3.LUT R17, R17, R14, RZ, 0x3c, !PT ;  /* 0x0000000e11117212 */ /* 0x010fc600078e3cff */
[----:B------:R-:W-:-:S05]  /*09d0*/  IMAD.MOV R9, RZ, RZ, -R9 ;  /* 0x000000ffff097224 */ /* 0x000fca00078e0a09 */
[----:B------:R-:W-:Y:S01]  /*09e0*/  LOP3.LUT R14, R17, R9, R22, 0x78, !PT ;  /* 0x00000009110e7212 */ /* 0x000fe200078e7816 */
[----:B------:R-:W-:-:S04]  /*09f0*/  IMAD R9, R15, 0x4, R11 ;  /* 0x000000040f097824 */ /* 0x000fc800078e020b */
[----:B------:R2:W-:Y:S04]  /*0a00*/  STL [R7], R14 ;  /* 0x0000000e07007387 */ /* 0x0005e80000100800 */
[----:B-1----:R-:W3:Y:S04]  /*0a10*/  LDL R13, [R9] ;  /* 0x00000000090d7983 */ /* 0x002ee80000100800 */
[----:B------:R-:W4:Y:S01]  /*0a20*/  LDL R17, [R19] ;  /* 0x0000000013117983 */ /* 0x000f220000100800 */
[----:B------:R-:W-:Y:S01]  /*0a30*/  IMAD.IADD R2, R2, 0x1, R15 ;  /* 0x0000000102027824 */ /* 0x000fe200078e020f */
[----:B------:R-:W-:-:S04]  /*0a40*/  SHF.R.U32.HI R18, RZ, 0x1, R12 ;  /* 0x00000001ff127819 */ /* 0x000fc8000001160c */
[C---:B------:R-:W-:Y:S02]  /*0a50*/  ISETP.GT.AND P0, PT, R2.reuse, 0x11, PT ;  /* 0x000000110200780c */ /* 0x040fe40003f04270 */
[----:B------:R-:W-:Y:S02]  /*0a60*/  ISETP.GT.AND P1, PT, R2, 0x9, PT ;  /* 0x000000090200780c */ /* 0x000fe40003f24270 */
[----:B------:R-:W-:Y:S02]  /*0a70*/  SEL R10, R10, 0x1, P0 ;  /* 0x000000010a0a7807 */ /* 0x000fe40000000000 */
[----:B---3--:R-:W-:Y:S02]  /*0a80*/  LOP3.LUT R12, R13, 0x1, RZ, 0xc0, !PT ;  /* 0x000000010d0c7812 */ /* 0x008fe400078ec0ff */
[----:B----4-:R-:W-:-:S03]  /*0a90*/  LOP3.LUT R17, R17, R18, RZ, 0x3c, !PT ;  /* 0x0000001211117212 */ /* 0x010fc600078e3cff */
[----:B------:R-:W-:Y:S01]  /*0aa0*/  IMAD.MOV R18, RZ, RZ, -R12 ;  /* 0x000000ffff127224 */ /* 0x000fe200078e0a0c */
[----:B------:R-:W-:Y:S01]  /*0ab0*/  SEL R12, R0, 0x24, P1 ;  /* 0x00000024000c7807 */ /* 0x000fe20000800000 */
[----:B------:R-:W-:-:S03]  /*0ac0*/  IMAD R0, R10, 0x4, R9 ;  /* 0x000000040a007824 */ /* 0x000fc600078e0209 */
[----:B------:R-:W-:Y:S01]  /*0ad0*/  LOP3.LUT R18, R17, R18, R22, 0x78, !PT ;  /* 0x0000001211127212 */ /* 0x000fe200078e7816 */
[----:B------:R-:W-:-:S04]  /*0ae0*/  IMAD.IADD R17, R9, 0x1, R12 ;  /* 0x0000000109117824 */ /* 0x000fc800078e020c */
[----:B------:R1:W-:Y:S04]  /*0af0*/  STL [R11], R18 ;  /* 0x000000120b007387 */ /* 0x0003e80000100800 */
[----:B------:R-:W3:Y:S04]  /*0b00*/  LDL R0, [R0] ;  /* 0x0000000000007983 */ /* 0x000ee80000100800 */
[----:B--2---:R-:W2:Y:S01]  /*0b10*/  LDL R7, [R17] ;  /* 0x0000000011077983 */ /* 0x004ea20000100800 */
[----:B------:R-:W-:Y:S01]  /*0b20*/  SHF.R.U32.HI R26, RZ, 0x1, R13 ;  /* 0x00000001ff1a7819 */ /* 0x000fe2000001160d */
[----:B------:R-:W-:Y:S01]  /*0b30*/  VIADD R8, R8, 0x4 ;  /* 0x0000000408087836 */ /* 0x000fe20000000000 */
[----:B------:R-:W-:Y:S01]  /*0b40*/  SHF.R.U32.HI R13, RZ, 0xc, R14 ;  /* 0x0000000cff0d7819 */ /* 0x000fe2000001160e */
[----:B------:R-:W-:-:S03]  /*0b50*/  IMAD.IADD R2, R2, 0x1, R10 ;  /* 0x0000000102027824 */ /* 0x000fc600078e020a */
[----:B------:R-:W-:Y:S02]  /*0b60*/  LOP3.LUT R14, R13, R14, RZ, 0x3c, !PT ;  /* 0x0000000e0d0e7212 */ /* 0x000fe400078e3cff */
[----:B------:R-:W-:-:S03]  /*0b70*/  ISETP.NE.AND P0, PT, R8, RZ, PT ;  /* 0x000000ff0800720c */ /* 0x000fc60003f05270 */
[----:B-1----:R-:W-:-:S05]  /*0b80*/  IMAD.SHL.U32 R11, R14, 0x80, RZ ;  /* 0x000000800e0b7824 */ /* 0x002fca00078e00ff */
[----:B------:R-:W-:Y:S02]  /*0b90*/  LOP3.LUT R11, R14, R11, R21, 0x78, !PT ;  /* 0x0000000b0e0b7212 */ /* 0x000fe400078e7815 */
[----:B---3--:R-:W-:Y:S02]  /*0ba0*/  LOP3.LUT R12, R0, 0x1, RZ, 0xc0, !PT ;  /* 0x00000001000c7812 */ /* 0x008fe400078ec0ff */
[----:B--2---:R-:W-:-:S03]  /*0bb0*/  LOP3.LUT R15, R7, R26, RZ, 0x3c, !PT ;  /* 0x0000001a070f7212 */ /* 0x004fc600078e3cff */
[----:B------:R-:W-:Y:S01]  /*0bc0*/  IMAD.MOV R12, RZ, RZ, -R12 ;  /* 0x000000ffff0c7224 */ /* 0x000fe200078e0a0c */
[----:B------:R-:W-:-:S04]  /*0bd0*/  SHF.R.U32.HI R7, RZ, 0xc, R6 ;  /* 0x0000000cff077819 */ /* 0x000fc80000011606 */
[----:B------:R-:W-:Y:S02]  /*0be0*/  LOP3.LUT R12, R15, R12, R22, 0x78, !PT ;  /* 0x0000000c0f0c7212 */ /* 0x000fe400078e7816 */
[----:B------:R-:W-:Y:S02]  /*0bf0*/  SHF.R.U32.HI R15, RZ, 0xc, R18 ;  /* 0x0000000cff0f7819 */ /* 0x000fe40000011612 */
[----:B------:R-:W-:Y:S01]  /*0c00*/  LOP3.LUT R6, R7, R6, RZ, 0x3c, !PT ;  /* 0x0000000607067212 */ /* 0x000fe200078e3cff */
[----:B------:R1:W-:Y:S01]  /*0c10*/  STL [R9], R12 ;  /* 0x0000000c09007387 */ /* 0x0003e20000100800 */
[----:B------:R-:W-:Y:S02]  /*0c20*/  SHF.R.U32.HI R13, RZ, 0xc, R12 ;  /* 0x0000000cff0d7819 */ /* 0x000fe4000001160c */
[----:B------:R-:W-:Y:S01]  /*0c30*/  LOP3.LUT R18, R15, R18, RZ, 0x3c, !PT ;  /* 0x000000120f127212 */ /* 0x000fe200078e3cff */
[----:B------:R-:W-:Y:S01]  /*0c40*/  IMAD.SHL.U32 R7, R6, 0x80, RZ ;  /* 0x0000008006077824 */ /* 0x000fe200078e00ff */
[----:B------:R-:W-:-:S03]  /*0c50*/  LOP3.LUT R26, R13, R12, RZ, 0x3c, !PT ;  /* 0x0000000c0d1a7212 */ /* 0x000fc600078e3cff */
[----:B------:R-:W-:Y:S01]  /*0c60*/  IMAD.SHL.U32 R13, R18, 0x80, RZ ;  /* 0x00000080120d7824 */ /* 0x000fe200078e00ff */
[----:B------:R-:W-:Y:S01]  /*0c70*/  LOP3.LUT R7, R6, R7, R21, 0x78, !PT ;  /* 0x0000000706077212 */ /* 0x000fe200078e7815 */
[----:B------:R-:W-:-:S03]  /*0c80*/  IMAD.SHL.U32 R14, R26, 0x80, RZ ;  /* 0x000000801a0e7824 */ /* 0x000fc600078e00ff */
[--C-:B------:R-:W-:Y:S01]  /*0c90*/  LOP3.LUT R15, R18, R13, R21.reuse, 0x78, !PT ;  /* 0x0000000d120f7212 */ /* 0x100fe200078e7815 */
[----:B------:R-:W-:Y:S01]  /*0ca0*/  IMAD.SHL.U32 R6, R7, 0x8000, RZ ;  /* 0x0000800007067824 */ /* 0x000fe200078e00ff */
[----:B------:R-:W-:Y:S02]  /*0cb0*/  SHF.L.U32 R13, R11, 0xf, RZ ;  /* 0x0000000f0b0d7819 */ /* 0x000fe400000006ff */
[----:B------:R-:W-:Y:S01]  /*0cc0*/  LOP3.LUT R17, R26, R14, R21, 0x78, !PT ;  /* 0x0000000e1a117212 */ /* 0x000fe200078e7815 */
[----:B------:R-:W-:Y:S01]  /*0cd0*/  IMAD.SHL.U32 R14, R15, 0x8000, RZ ;  /* 0x000080000f0e7824 */ /* 0x000fe200078e00ff */
[--C-:B------:R-:W-:Y:S02]  /*0ce0*/  LOP3.LUT R13, R11, R13, R20.reuse, 0x78, !PT ;  /* 0x0000000d0b0d7212 */ /* 0x100fe400078e7814 */
[--C-:B------:R-:W-:Y:S01]  /*0cf0*/  LOP3.LUT R6, R7, R6, R20.reuse, 0x78, !PT ;  /* 0x0000000607067212 */ /* 0x100fe200078e7814 */
[----:B------:R-:W-:Y:S01]  /*0d00*/  IMAD.SHL.U32 R11, R17, 0x8000, RZ ;  /* 0x00008000110b7824 */ /* 0x000fe200078e00ff */
[----:B------:R-:W-:-:S02]  /*0d10*/  LOP3.LUT R15, R15, R14, R20, 0x78, !PT ;  /* 0x0000000e0f0f7212 */ /* 0x000fc400078e7814 */
[----:B------:R-:W-:Y:S02]  /*0d20*/  SHF.R.U32.HI R7, RZ, 0x12, R6 ;  /* 0x00000012ff077819 */ /* 0x000fe40000011606 */
[----:B------:R-:W-:Y:S02]  /*0d30*/  LOP3.LUT R11, R17, R11, R20, 0x78, !PT ;  /* 0x0000000b110b7212 */ /* 0x000fe400078e7814 */
[----:B------:R-:W-:Y:S02]  /*0d40*/  LOP3.LUT R7, R7, R6, RZ, 0x3c, !PT ;  /* 0x0000000607077212 */ /* 0x000fe400078e3cff */
[----:B------:R-:W-:Y:S02]  /*0d50*/  SHF.R.U32.HI R14, RZ, 0x12, R13 ;  /* 0x00000012ff0e7819 */ /* 0x000fe4000001160d */
[----:B------:R-:W-:Y:S02]  /*0d60*/  SHF.R.U32.HI R18, RZ, 0x12, R15 ;  /* 0x00000012ff127819 */ /* 0x000fe4000001160f */
[----:B------:R-:W-:-:S02]  /*0d70*/  SHF.R.U32.HI R6, RZ, 0x12, R11 ;  /* 0x00000012ff067819 */ /* 0x000fc4000001160b */
[----:B------:R-:W-:Y:S02]  /*0d80*/  LOP3.LUT R14, R14, R13, RZ, 0x3c, !PT ;  /* 0x0000000d0e0e7212 */ /* 0x000fe400078e3cff */
[----:B------:R-:W-:Y:S02]  /*0d90*/  LOP3.LUT R18, R18, R15, RZ, 0x3c, !PT ;  /* 0x0000000f12127212 */ /* 0x000fe400078e3cff */
[----:B------:R-:W-:Y:S02]  /*0da0*/  LOP3.LUT R6, R6, R11, RZ, 0x3c, !PT ;  /* 0x0000000b06067212 */ /* 0x000fe400078e3cff */
[----:B------:R-:W-:Y:S02]  /*0db0*/  I2FP.F32.U32 R7, R7 ;  /* 0x0000000700077245 */ /* 0x000fe40000201000 */
[----:B------:R-:W-:Y:S02]  /*0dc0*/  I2FP.F32.U32 R14, R14 ;  /* 0x0000000e000e7245 */ /* 0x000fe40000201000 */
[----:B------:R-:W-:Y:S01]  /*0dd0*/  I2FP.F32.U32 R18, R18 ;  /* 0x0000001200127245 */ /* 0x000fe20000201000 */
[----:B------:R-:W-:Y:S01]  /*0de0*/  FADD R11, R7, 1 ;  /* 0x3f800000070b7421 */ /* 0x000fe20000000000 */
[----:B------:R-:W-:Y:S01]  /*0df0*/  I2FP.F32.U32 R13, R6 ;  /* 0x00000006000d7245 */ /* 0x000fe20000201000 */
[----:B------:R-:W-:Y:S01]  /*0e00*/  FADD R14, R14, 1 ;  /* 0x3f8000000e0e7421 */ /* 0x000fe20000000000 */
[----:B0-----:R-:W-:-:S04]  /*0e10*/  IMAD.WIDE R6, R3, 0x4, R4 ;  /* 0x0000000403067825 */ /* 0x001fc800078e0204 */
[----:B------:R-:W-:Y:S01]  /*0e20*/  FADD R18, R18, 1 ;  /* 0x3f80000012127421 */ /* 0x000fe20000000000 */
[----:B------:R-:W-:Y:S01]  /*0e30*/  FMUL R11, R11, 2.3283064365386962891e-10 ;  /* 0x2f8000000b0b7820 */ /* 0x000fe20000400000 */
[----:B------:R-:W-:Y:S01]  /*0e40*/  FADD R17, R13, 1 ;  /* 0x3f8000000d117421 */ /* 0x000fe20000000000 */
[----:B------:R-:W-:Y:S01]  /*0e50*/  FMUL R13, R14, 2.3283064365386962891e-10 ;  /* 0x2f8000000e0d7820 */ /* 0x000fe20000400000 */
[----:B------:R-:W-:Y:S01]  /*0e60*/  FMUL R15, R18, 2.3283064365386962891e-10 ;  /* 0x2f800000120f7820 */ /* 0x000fe20000400000 */
[----:B------:R-:W-:Y:S02]  /*0e70*/  VIADD R3, R3, 0x4000 ;  /* 0x0000400003037836 */ /* 0x000fe40000000000 */
[----:B------:R-:W-:Y:S01]  /*0e80*/  FMUL R17, R17, 2.3283064365386962891e-10 ;  /* 0x2f80000011117820 */ /* 0x000fe20000400000 */
[----:B------:R1:W-:Y:S04]  /*0e90*/  STG.E desc[UR20][R6.64], R11 ;  /* 0x0000000b06007986 */ /* 0x0003e8000c101914 */
[----:B------:R1:W-:Y:S04]  /*0ea0*/  STG.E desc[UR20][R6.64+0x4000], R13 ;  /* 0x0040000d06007986 */ /* 0x0003e8000c101914 */
[----:B------:R1:W-:Y:S04]  /*0eb0*/  STG.E desc[UR20][R6.64+0x8000], R15 ;  /* 0x0080000f06007986 */ /* 0x0003e8000c101914 */
[----:B------:R1:W-:Y:S01]  /*0ec0*/  STG.E desc[UR20][R6.64+0xc000], R17 ;  /* 0x00c0001106007986 */ /* 0x0003e2000c101914 */
[----:B------:R-:W-:Y:S05]  /*0ed0*/  @P0 BRA `(.L_x_2) ;  /* 0xfffffff8002c0947 */ /* 0x000fea000383ffff */
[----:B------:R-:W-:-:S07]  /*0ee0*/  IMAD.U32 R3, RZ, RZ, UR11 ;  /* 0x0000000bff037e24 */ /* 0x000fce000f8e00ff */
.L_x_1:
[----:B------:R-:W-:-:S09]  /*0ef0*/  UISETP.NE.AND UP0, UPT, UR26, URZ, UPT ;  /* 0x000000ff1a00728c */ /* 0x000fd2000bf05270 */
[----:B------:R-:W-:Y:S05]  /*0f00*/  BRA.U !UP0, `(.L_x_3) ;  /* 0x0000000508887547 */ /* 0x000fea000b800000 */
[----:B------:R-:W-:Y:S01]  /*0f10*/  UISETP.NE.AND UP0, UPT, UR26, 0x1, UPT ;  /* 0x000000011a00788c */ /* 0x000fe2000bf05270 */
[----:B------:R-:W-:-:S08]  /*0f20*/  LOP3.LUT P0, RZ, R16, 0x1, RZ, 0xc0, !PT ;  /* 0x0000000110ff7812 */ /* 0x000fd0000780c0ff */
[----:B------:R-:W-:Y:S05]  /*0f30*/  BRA.U !UP0, `(.L_x_4) ;  /* 0x0000000108f87547 */ /* 0x000fea000b800000 */
[C---:B------:R-:W-:Y:S01]  /*0f40*/  ISETP.GT.AND P1, PT, R2.reuse, 0x11, PT ;  /* 0x000000110200780c */ /* 0x040fe20003f24270 */
[C---:B------:R-:W-:Y:S01]  /*0f50*/  VIADD R4, R2.reuse, 0xffffffee ;  /* 0xffffffee02047836 */ /* 0x040fe20000000000 */
[C---:B------:R-:W-:Y:S01]  /*0f60*/  ISETP.GT.AND P2, PT, R2.reuse, 0x9, PT ;  /* 0x000000090200780c */ /* 0x040fe20003f44270 */
[----:B-1----:R-:W-:-:S10]  /*0f70*/  VIADD R6, R2, 0xfffffff6 ;  /* 0xfffffff602067836 */ /* 0x002fd40000000000 */
[C---:B------:R-:W-:Y:S02]  /*0f80*/  @!P1 VIADD R4, R2.reuse, 0x1 ;  /* 0x0000000102049836 */ /* 0x040fe40000000000 */
[----:B------:R-:W-:Y:S02]  /*0f90*/  @!P2 VIADD R6, R2, 0x9 ;  /* 0x000000090206a836 */ /* 0x000fe40000000000 */
[--C-:B------:R-:W-:Y:S02]  /*0fa0*/  IMAD R5, R4, 0x4, R1.reuse ;  /* 0x0000000404057824 */ /* 0x100fe400078e0201 */
[----:B------:R-:W-:-:S03]  /*0fb0*/  IMAD R7, R6, 0x4, R1 ;  /* 0x0000000406077824 */ /* 0x000fc600078e0201 */
[----:B------:R-:W2:Y:S04]  /*0fc0*/  LDL R6, [R5] ;  /* 0x0000000005067983 */ /* 0x000ea80000100800 */
[----:B------:R-:W3:Y:S01]  /*0fd0*/  LDL R7, [R7] ;  /* 0x0000000007077983 */ /* 0x000ee20000100800 */
[----:B------:R-:W-:Y:S01]  /*0fe0*/  SHF.R.U32.HI R8, RZ, 0x1, R0 ;  /* 0x00000001ff087819 */ /* 0x000fe20000011600 */
[----:B------:R-:W-:Y:S01]  /*0ff0*/  IMAD.MOV.U32 R10, RZ, RZ, -0x12 ;  /* 0xffffffeeff0a7424 */ /* 0x000fe200078e00ff */
[C---:B------:R-:W-:Y:S01]  /*1000*/  ISETP.GT.AND P1, PT, R4.reuse, 0x11, PT ;  /* 0x000000110400780c */ /* 0x040fe20003f24270 */
[----:B------:R-:W-:Y:S01]  /*1010*/  IMAD.MOV.U32 R11, RZ, RZ, -0x28 ;  /* 0xffffffd8ff0b7424 */ /* 0x000fe200078e00ff */
[----:B------:R-:W-:Y:S01]  /*1020*/  ISETP.GT.AND P2, PT, R4, 0x9, PT ;  /* 0x000000090400780c */ /* 0x000fe20003f44270 */
[----:B------:R-:W-:Y:S01]  /*1030*/  IMAD R2, R2, 0x4, R1 ;  /* 0x0000000402027824 */ /* 0x000fe200078e0201 */
[----:B--2---:R-:W-:-:S02]  /*1040*/  LOP3.LUT R0, R6, 0x1, RZ, 0xc0, !PT ;  /* 0x0000000106007812 */ /* 0x004fc400078ec0ff */
[----:B---3--:R-:W-:-:S03]  /*1050*/  LOP3.LUT R9, R7, R8, RZ, 0x3c, !PT ;  /* 0x0000000807097212 */ /* 0x008fc600078e3cff */
[----:B------:R-:W-:Y:S01]  /*1060*/  IMAD.MOV R0, RZ, RZ, -R0 ;  /* 0x000000ffff007224 */ /* 0x000fe200078e0a00 */
[----:B------:R-:W-:Y:S02]  /*1070*/  SEL R8, R10, 0x1, P1 ;  /* 0x000000010a087807 */ /* 0x000fe40000800000 */
[----:B------:R-:W-:Y:S02]  /*1080*/  SEL R10, R11, 0x24, P2 ;  /* 0x000000240b0a7807 */ /* 0x000fe40001000000 */
[----:B-----5:R-:W-:Y:S01]  /*1090*/  LOP3.LUT R9, R9, R0, R22, 0x78, !PT ;  /* 0x0000000009097212 */ /* 0x020fe200078e7816 */
[----:B------:R-:W-:Y:S02]  /*10a0*/  IMAD R0, R8, 0x4, R5 ;  /* 0x0000000408007824 */ /* 0x000fe400078e0205 */
[----:B------:R-:W-:Y:S02]  /*10b0*/  IMAD.IADD R11, R5, 0x1, R10 ;  /* 0x00000001050b7824 */ /* 0x000fe400078e020a */
[----:B------:R0:W-:Y:S04]  /*10c0*/  STL [R2], R9 ;  /* 0x0000000902007387 */ /* 0x0001e80000100800 */
[----:B------:R-:W2:Y:S04]  /*10d0*/  LDL R0, [R0] ;  /* 0x0000000000007983 */ /* 0x000ea80000100800 */
[----:B------:R-:W3:Y:S01]  /*10e0*/  LDL R7, [R11] ;  /* 0x000000000b077983 */ /* 0x000ee20000100800 */
[----:B------:R-:W-:-:S02]  /*10f0*/  SHF.R.U32.HI R10, RZ, 0x1, R6 ;  /* 0x00000001ff0a7819 */ /* 0x000fc40000011606 */
[----:B--2---:R-:W-:Y:S02]  /*1100*/  LOP3.LUT R6, R0, 0x1, RZ, 0xc0, !PT ;  /* 0x0000000100067812 */ /* 0x004fe400078ec0ff */
[----:B---3--:R-:W-:-:S03]  /*1110*/  LOP3.LUT R7, R7, R10, RZ, 0x3c, !PT ;  /* 0x0000000a07077212 */ /* 0x008fc600078e3cff */
[----:B------:R-:W-:-:S05]  /*1120*/  IMAD.MOV R6, RZ, RZ, -R6 ;  /* 0x000000ffff067224 */ /* 0x000fca00078e0a06 */
[----:B------:R-:W-:Y:S02]  /*1130*/  LOP3.LUT R10, R7, R6, R22, 0x78, !PT ;  /* 0x00000006070a7212 */ /* 0x000fe400078e7816 */
[----:B------:R-:W-:Y:S02]  /*1140*/  SHF.R.U32.HI R6, RZ, 0xc, R9 ;  /* 0x0000000cff067819 */ /* 0x000fe40000011609 */
[----:B------:R-:W-:Y:S01]  /*1150*/  SHF.R.U32.HI R7, RZ, 0xc, R10 ;  /* 0x0000000cff077819 */ /* 0x000fe2000001160a */
[----:B------:R2:W-:Y:S01]  /*1160*/  STL [R5], R10 ;  /* 0x0000000a05007387 */ /* 0x0005e20000100800 */
[----:B------:R-:W-:Y:S02]  /*1170*/  LOP3.LUT R6, R6, R9, RZ, 0x3c, !PT ;  /* 0x0000000906067212 */ /* 0x000fe400078e3cff */
[----:B------:R-:W-:-:S03]  /*1180*/  LOP3.LUT R12, R7, R10, RZ, 0x3c, !PT ;  /* 0x0000000a070c7212 */ /* 0x000fc600078e3cff */
[----:B0-----:R-:W-:Y:S01]  /*1190*/  IMAD.SHL.U32 R2, R6, 0x80, RZ ;  /* 0x0000008006027824 */ /* 0x001fe200078e00ff */
[----:B------:R-:W-:-:S04]  /*11a0*/  SHF.L.U32 R7, R12, 0x7, RZ ;  /* 0x000000070c077819 */ /* 0x000fc800000006ff */
[--C-:B------:R-:W-:Y:S02]  /*11b0*/  LOP3.LUT R9, R6, R2, R21.reuse, 0x78, !PT ;  /* 0x0000000206097212 */ /* 0x100fe400078e7815 */
[----:B------:R-:W-:Y:S02]  /*11c0*/  LOP3.LUT R11, R12, R7, R21, 0x78, !PT ;  /* 0x000000070c0b7212 */ /* 0x000fe400078e7815 */
[----:B------:R-:W0:Y:S01]  /*11d0*/  LDC.64 R6, c[0x0][0x380] ;  /* 0x0000e000ff067b82 */ /* 0x000e220000000a00 */
[----:B------:R-:W-:Y:S02]  /*11e0*/  IMAD.SHL.U32 R2, R9, 0x8000, RZ ;  /* 0x0000800009027824 */ /* 0x000fe400078e00ff */
[----:B------:R-:W-:-:S03]  /*11f0*/  IMAD.SHL.U32 R12, R11, 0x8000, RZ ;  /* 0x000080000b0c7824 */ /* 0x000fc600078e00ff */
[--C-:B------:R-:W-:Y:S02]  /*1200*/  LOP3.LUT R2, R9, R2, R20.reuse, 0x78, !PT ;  /* 0x0000000209027212 */ /* 0x100fe400078e7814 */
[----:B------:R-:W-:Y:S02]  /*1210*/  LOP3.LUT R12, R11, R12, R20, 0x78, !PT ;  /* 0x0000000c0b0c7212 */ /* 0x000fe400078e7814 */
[----:B------:R-:W-:Y:S02]  /*1220*/  SHF.R.U32.HI R9, RZ, 0x12, R2 ;  /* 0x00000012ff097819 */ /* 0x000fe40000011602 */
[----:B------:R-:W-:Y:S02]  /*1230*/  SHF.R.U32.HI R11, RZ, 0x12, R12 ;  /* 0x00000012ff0b7819 */ /* 0x000fe4000001160c */
[----:B------:R-:W-:Y:S02]  /*1240*/  LOP3.LUT R9, R9, R2, RZ, 0x3c, !PT ;  /* 0x0000000209097212 */ /* 0x000fe400078e3cff */
[----:B------:R-:W-:-:S02]  /*1250*/  LOP3.LUT R11, R11, R12, RZ, 0x3c, !PT ;  /* 0x0000000c0b0b7212 */ /* 0x000fc400078e3cff */
[----:B------:R-:W-:Y:S02]  /*1260*/  I2FP.F32.U32 R9, R9 ;  /* 0x0000000900097245 */ /* 0x000fe40000201000 */
[----:B------:R-:W-:Y:S01]  /*1270*/  I2FP.F32.U32 R2, R11 ;  /* 0x0000000b00027245 */ /* 0x000fe20000201000 */
[----:B------:R-:W-:Y:S02]  /*1280*/  IMAD R11, R3, 0x1000, R24 ;  /* 0x00001000030b7824 */ /* 0x000fe400078e0218 */
[----:B------:R-:W-:Y:S01]  /*1290*/  FADD R9, R9, 1 ;  /* 0x3f80000009097421 */ /* 0x000fe20000000000 */
[----:B------:R-:W-:Y:S02]  /*12a0*/  VIADD R3, R3, 0x2 ;  /* 0x0000000203037836 */ /* 0x000fe40000000000 */
[----:B------:R-:W-:Y:S01]  /*12b0*/  FADD R2, R2, 1 ;  /* 0x3f80000002027421 */ /* 0x000fe20000000000 */
[----:B0-----:R-:W-:-:S04]  /*12c0*/  IMAD.WIDE R6, R11, 0x4, R6 ;  /* 0x000000040b067825 */ /* 0x001fc800078e0206 */
[----:B------:R-:W-:Y:S01]  /*12d0*/  FMUL R9, R9, 2.3283064365386962891e-10 ;  /* 0x2f80000009097820 */ /* 0x000fe20000400000 */
[----:B------:R-:W-:Y:S01]  /*12e0*/  FMUL R11, R2, 2.3283064365386962891e-10 ;  /* 0x2f800000020b7820 */ /* 0x000fe20000400000 */
[----:B------:R-:W-:-:S03]  /*12f0*/  IMAD.IADD R2, R8, 0x1, R4 ;  /* 0x0000000108027824 */ /* 0x000fc600078e0204 */
[----:B------:R2:W-:Y:S04]  /*1300*/  STG.E desc[UR20][R6.64], R9 ;  /* 0x0000000906007986 */ /* 0x0005e8000c101914 */
[----:B------:R2:W-:Y:S02]  /*1310*/  STG.E desc[UR20][R6.64+0x4000], R11 ;  /* 0x0040000b06007986 */ /* 0x0005e4000c101914 */
.L_x_4:
[----:B------:R-:W-:Y:S05]  /*1320*/  @!P0 BRA `(.L_x_3) ;  /* 0x0000000000808947 */ /* 0x000fea0003800000 */
[C---:B------:R-:W-:Y:S01]  /*1330*/  ISETP.GT.AND P0, PT, R2.reuse, 0x11, PT ;  /* 0x000000110200780c */ /* 0x040fe20003f04270 */
[C---:B------:R-:W-:Y:S01]  /*1340*/  VIADD R4, R2.reuse, 0xffffffee ;  /* 0xffffffee02047836 */ /* 0x040fe20000000000 */
[C---:B------:R-:W-:Y:S01]  /*1350*/  ISETP.GT.AND P1, PT, R2.reuse, 0x9, PT ;  /* 0x000000090200780c */ /* 0x040fe20003f24270 */
[----:B-12---:R-:W-:-:S10]  /*1360*/  VIADD R6, R2, 0xfffffff6 ;  /* 0xfffffff602067836 */ /* 0x006fd40000000000 */
[C---:B------:R-:W-:Y:S02]  /*1370*/  @!P0 VIADD R4, R2.reuse, 0x1 ;  /* 0x0000000102048836 */ /* 0x040fe40000000000 */
[----:B------:R-:W-:Y:S02]  /*1380*/  @!P1 VIADD R6, R2, 0x9 ;  /* 0x0000000902069836 */ /* 0x000fe40000000000 */
[--C-:B------:R-:W-:Y:S02]  /*1390*/  IMAD R4, R4, 0x4, R1.reuse ;  /* 0x0000000404047824 */ /* 0x100fe400078e0201 */
[----:B------:R-:W-:-:S04]  /*13a0*/  IMAD R6, R6, 0x4, R1 ;  /* 0x0000000406067824 */ /* 0x000fc800078e0201 */
[----:B------:R-:W2:Y:S04]  /*13b0*/  LDL R4, [R4] ;  /* 0x0000000004047983 */ /* 0x000ea80000100800 */
[----:B------:R-:W3:Y:S01]  /*13c0*/  LDL R6, [R6] ;  /* 0x0000000006067983 */ /* 0x000ee20000100800 */
[----:B------:R-:W-:Y:S01]  /*13d0*/  SHF.R.U32.HI R5, RZ, 0x1, R0 ;  /* 0x00000001ff057819 */ /* 0x000fe20000011600 */
[----:B------:R-:W-:Y:S02]  /*13e0*/  IMAD R9, R3, 0x1000, R24 ;  /* 0x0000100003097824 */ /* 0x000fe400078e0218 */
[----:B------:R-:W-:Y:S01]  /*13f0*/  IMAD R3, R2, 0x4, R1 ;  /* 0x0000000402037824 */ /* 0x000fe200078e0201 */
[----:B--2---:R-:W-:Y:S02]  /*1400*/  LOP3.LUT R0, R4, 0x1, RZ, 0xc0, !PT ;  /* 0x0000000104007812 */ /* 0x004fe400078ec0ff */
[----:B---3--:R-:W-:-:S03]  /*1410*/  LOP3.LUT R5, R6, R5, RZ, 0x3c, !PT ;  /* 0x0000000506057212 */ /* 0x008fc600078e3cff */
[----:B------:R-:W-:-:S05]  /*1420*/  IMAD.MOV R0, RZ, RZ, -R0 ;  /* 0x000000ffff007224 */ /* 0x000fca00078e0a00 */
[----:B-----5:R-:W-:-:S04]  /*1430*/  LOP3.LUT R22, R5, R0, R22, 0x78, !PT ;  /* 0x0000000005167212 */ /* 0x020fc800078e7816 */
[----:B------:R-:W-:Y:S01]  /*1440*/  SHF.R.U32.HI R5, RZ, 0xc, R22 ;  /* 0x0000000cff057819 */ /* 0x000fe20000011616 */
[----:B------:R0:W-:Y:S03]  /*1450*/  STL [R3], R22 ;  /* 0x0000001603007387 */ /* 0x0001e60000100800 */
[----:B------:R-:W-:-:S05]  /*1460*/  LOP3.LUT R0, R5, R22, RZ, 0x3c, !PT ;  /* 0x0000001605007212 */ /* 0x000fca00078e3cff */
[----:B------:R-:W-:-:S05]  /*1470*/  IMAD.SHL.U32 R5, R0, 0x80, RZ ;  /* 0x0000008000057824 */ /* 0x000fca00078e00ff */
[----:B------:R-:W-:Y:S02]  /*1480*/  LOP3.LUT R21, R0, R5, R21, 0x78, !PT ;  /* 0x0000000500157212 */ /* 0x000fe400078e7815 */
[----:B------:R-:W1:Y:S03]  /*1490*/  LDC.64 R4, c[0x0][0x380] ;  /* 0x0000e000ff047b82 */ /* 0x000e660000000a00 */
[----:B------:R-:W-:-:S05]  /*14a0*/  IMAD.SHL.U32 R0, R21, 0x8000, RZ ;  /* 0x0000800015007824 */ /* 0x000fca00078e00ff */
[----:B------:R-:W-:-:S04]  /*14b0*/  LOP3.LUT R0, R21, R0, R20, 0x78, !PT ;  /* 0x0000000015007212 */ /* 0x000fc800078e7814 */
[----:B------:R-:W-:-:S04]  /*14c0*/  SHF.R.U32.HI R7, RZ, 0x12, R0 ;  /* 0x00000012ff077819 */ /* 0x000fc80000011600 */
[----:B------:R-:W-:-:S04]  /*14d0*/  LOP3.LUT R7, R7, R0, RZ, 0x3c, !PT ;  /* 0x0000000007077212 */ /* 0x000fc800078e3cff */
[----:B------:R-:W-:Y:S01]  /*14e0*/  I2FP.F32.U32 R7, R7 ;  /* 0x0000000700077245 */ /* 0x000fe20000201000 */
[----:B-1----:R-:W-:-:S04]  /*14f0*/  IMAD.WIDE R4, R9, 0x4, R4 ;  /* 0x0000000409047825 */ /* 0x002fc800078e0204 */
[----:B------:R-:W-:-:S04]  /*1500*/  FADD R7, R7, 1 ;  /* 0x3f80000007077421 */ /* 0x000fc80000000000 */
[----:B------:R-:W-:-:S05]  /*1510*/  FMUL R7, R7, 2.3283064365386962891e-10 ;  /* 0x2f80000007077820 */ /* 0x000fca0000400000 */
[----:B------:R0:W-:Y:S02]  /*1520*/  STG.E desc[UR20][R4.64], R7 ;  /* 0x0000000704007986 */ /* 0x0001e4000c101914 */
.L_x_3:
[----:B------:R-:W-:-:S05]  /*1530*/  VIADD R24, R24, UR12 ;  /* 0x0000000c18187c36 */ /* 0x000fca0008000000 */
[----:B------:R-:W-:-:S13]  /*1540*/  ISETP.GE.AND P0, PT, R24, 0x1000, PT ;  /* 0x000010001800780c */ /* 0x000fda0003f06270 */
[----:B------:R-:W-:Y:S05]  /*1550*/  @!P0 BRA `(.L_x_5) ;  /* 0xffffffec00488947 */ /* 0x000fea000383ffff */
[----:B------:R-:W-:Y:S05]  /*1560*/  BSYNC.RECONVERGENT B0 ;  /* 0x0000000000007941 */ /* 0x000fea0003800200 */
.L_x_0:
[----:B------:R-:W-:Y:S05]  /*1570*/  EXIT ;  /* 0x000000000000794d */ /* 0x000fea0003800000 */
.L_x_6:
[----:B------:R-:W-:-:S00]  /*1580*/  BRA `(.L_x_6) ;  /* 0xfffffffc00fc7947 */ /* 0x000fc0000383ffff */
[----:B------:R-:W-:-:S00]  /*1590*/  NOP ;  /* 0x0000000000007918 */ /* 0x000fc00000000000 */
        /* <DEDUP_REMOVED lines=14> */
.L_x_7:


//--------------------- .nv.shared.reserved.0     --------------------------
	.section	.nv.shared.reserved.0,"aw",@nobits
	.weak		__nv_reservedSMEM_offset_0_alias
	.size		__nv_reservedSMEM_offset_0_alias, 0, 64
	.other		__nv_reservedSMEM_offset_0_alias,@"STO_CUDA_RESERVED_SHARED STV_DEFAULT"
__nv_reservedSMEM_offset_0_alias:
	.zero		0
	.zero		64


//--------------------- .nv.constant0.RandomGPU   --------------------------
	.section	.nv.constant0.RandomGPU,"a",@progbits
	.sectionflags	@""
	.align	4
.nv.constant0.RandomGPU:
	.zero		920


//--------------------- SYMBOLS --------------------------

	.type		.nv.reservedSmem.offset0,@object
	.size		.nv.reservedSmem.offset0,0x4
